//
// Generated by NVIDIA NVVM Compiler
//
// Compiler Build ID: CL-36424714
// Cuda compilation tools, release 13.0, V13.0.88
// Based on NVVM 20.0.0
//

.version 9.0
.target sm_100
.address_size 64

	// .globl	_Z13scatterKernelPcPKcPKiii

.visible .entry _Z13scatterKernelPcPKcPKiii(
	.param .u64 .ptr .align 1 _Z13scatterKernelPcPKcPKiii_param_0,
	.param .u64 .ptr .align 1 _Z13scatterKernelPcPKcPKiii_param_1,
	.param .u64 .ptr .align 1 _Z13scatterKernelPcPKcPKiii_param_2,
	.param .u32 _Z13scatterKernelPcPKcPKiii_param_3,
	.param .u32 _Z13scatterKernelPcPKcPKiii_param_4
)
{
	.reg .pred 	%p<3>;
	.reg .b16 	%rs<2>;
	.reg .b32 	%r<7>;
	.reg .b64 	%rd<20>;

	ld.param.u64 	%rd6, [_Z13scatterKernelPcPKcPKiii_param_0];
	ld.param.u64 	%rd7, [_Z13scatterKernelPcPKcPKiii_param_1];
	ld.param.u64 	%rd8, [_Z13scatterKernelPcPKcPKiii_param_2];
	ld.param.u32 	%r4, [_Z13scatterKernelPcPKcPKiii_param_3];
	ld.param.u32 	%r3, [_Z13scatterKernelPcPKcPKiii_param_4];
	cvta.to.global.u64 	%rd9, %rd8;
	mov.u32 	%r5, %ctaid.x;
	mul.wide.u32 	%rd10, %r5, 4;
	add.s64 	%rd11, %rd9, %rd10;
	ld.global.u32 	%r6, [%rd11];
	mul.lo.s32 	%r1, %r6, %r4;
	mul.lo.s32 	%r2, %r3, %r5;
	setp.eq.s32 	%p1, %r3, 0;
	@%p1 bra 	$L__BB0_3;
	cvt.u64.u32 	%rd13, %r2;
	cvt.s64.s32 	%rd14, %r1;
	cvta.to.global.u64 	%rd15, %rd6;
	add.s64 	%rd1, %rd15, %rd14;
	cvta.to.global.u64 	%rd16, %rd7;
	add.s64 	%rd2, %rd16, %rd13;
	cvt.s64.s32 	%rd3, %r3;
	mov.b64 	%rd19, 0;
$L__BB0_2:
	add.s64 	%rd17, %rd2, %rd19;
	ld.global.u8 	%rs1, [%rd17];
	add.s64 	%rd18, %rd1, %rd19;
	st.global.u8 	[%rd18], %rs1;
	add.s64 	%rd19, %rd19, 1;
	setp.lt.u64 	%p2, %rd19, %rd3;
	@%p2 bra 	$L__BB0_2;
$L__BB0_3:
	ret;

}
	// .globl	_Z18transformIdxKernelPiPKiS1_i
.visible .entry _Z18transformIdxKernelPiPKiS1_i(
	.param .u64 .ptr .align 1 _Z18transformIdxKernelPiPKiS1_i_param_0,
	.param .u64 .ptr .align 1 _Z18transformIdxKernelPiPKiS1_i_param_1,
	.param .u64 .ptr .align 1 _Z18transformIdxKernelPiPKiS1_i_param_2,
	.param .u32 _Z18transformIdxKernelPiPKiS1_i_param_3
)
{
	.reg .pred 	%p<10>;
	.reg .b32 	%r<135>;
	.reg .b64 	%rd<44>;

	ld.param.u64 	%rd16, [_Z18transformIdxKernelPiPKiS1_i_param_0];
	ld.param.u64 	%rd17, [_Z18transformIdxKernelPiPKiS1_i_param_1];
	ld.param.u64 	%rd18, [_Z18transformIdxKernelPiPKiS1_i_param_2];
	ld.param.u32 	%r30, [_Z18transformIdxKernelPiPKiS1_i_param_3];
	cvta.to.global.u64 	%rd1, %rd17;
	cvta.to.global.u64 	%rd2, %rd18;
	mov.u32 	%r1, %ctaid.x;
	mul.lo.s32 	%r32, %r30, %r1;
	cvt.u64.u32 	%rd3, %r32;
	setp.lt.s32 	%p1, %r30, 1;
	mov.b32 	%r134, 0;
	@%p1 bra 	$L__BB1_13;
	and.b32  	%r2, %r30, 15;
	setp.lt.u32 	%p2, %r30, 16;
	mov.b32 	%r127, 0;
	mov.u32 	%r134, %r127;
	@%p2 bra 	$L__BB1_4;
	and.b32  	%r127, %r30, 2147483632;
	neg.s32 	%r121, %r127;
	shl.b64 	%rd19, %rd3, 2;
	add.s64 	%rd20, %rd19, %rd2;
	add.s64 	%rd41, %rd20, 32;
	add.s64 	%rd40, %rd1, 32;
	mov.b32 	%r134, 0;
$L__BB1_3:
	.pragma "nounroll";
	ld.global.u32 	%r36, [%rd41+-32];
	ld.global.u32 	%r37, [%rd40+-32];
	mad.lo.s32 	%r38, %r37, %r36, %r134;
	ld.global.u32 	%r39, [%rd41+-28];
	ld.global.u32 	%r40, [%rd40+-28];
	mad.lo.s32 	%r41, %r40, %r39, %r38;
	ld.global.u32 	%r42, [%rd41+-24];
	ld.global.u32 	%r43, [%rd40+-24];
	mad.lo.s32 	%r44, %r43, %r42, %r41;
	ld.global.u32 	%r45, [%rd41+-20];
	ld.global.u32 	%r46, [%rd40+-20];
	mad.lo.s32 	%r47, %r46, %r45, %r44;
	ld.global.u32 	%r48, [%rd41+-16];
	ld.global.u32 	%r49, [%rd40+-16];
	mad.lo.s32 	%r50, %r49, %r48, %r47;
	ld.global.u32 	%r51, [%rd41+-12];
	ld.global.u32 	%r52, [%rd40+-12];
	mad.lo.s32 	%r53, %r52, %r51, %r50;
	ld.global.u32 	%r54, [%rd41+-8];
	ld.global.u32 	%r55, [%rd40+-8];
	mad.lo.s32 	%r56, %r55, %r54, %r53;
	ld.global.u32 	%r57, [%rd41+-4];
	ld.global.u32 	%r58, [%rd40+-4];
	mad.lo.s32 	%r59, %r58, %r57, %r56;
	ld.global.u32 	%r60, [%rd41];
	ld.global.u32 	%r61, [%rd40];
	mad.lo.s32 	%r62, %r61, %r60, %r59;
	ld.global.u32 	%r63, [%rd41+4];
	ld.global.u32 	%r64, [%rd40+4];
	mad.lo.s32 	%r65, %r64, %r63, %r62;
	ld.global.u32 	%r66, [%rd41+8];
	ld.global.u32 	%r67, [%rd40+8];
	mad.lo.s32 	%r68, %r67, %r66, %r65;
	ld.global.u32 	%r69, [%rd41+12];
	ld.global.u32 	%r70, [%rd40+12];
	mad.lo.s32 	%r71, %r70, %r69, %r68;
	ld.global.u32 	%r72, [%rd41+16];
	ld.global.u32 	%r73, [%rd40+16];
	mad.lo.s32 	%r74, %r73, %r72, %r71;
	ld.global.u32 	%r75, [%rd41+20];
	ld.global.u32 	%r76, [%rd40+20];
	mad.lo.s32 	%r77, %r76, %r75, %r74;
	ld.global.u32 	%r78, [%rd41+24];
	ld.global.u32 	%r79, [%rd40+24];
	mad.lo.s32 	%r80, %r79, %r78, %r77;
	ld.global.u32 	%r81, [%rd41+28];
	ld.global.u32 	%r82, [%rd40+28];
	mad.lo.s32 	%r134, %r82, %r81, %r80;
	add.s32 	%r121, %r121, 16;
	add.s64 	%rd41, %rd41, 64;
	add.s64 	%rd40, %rd40, 64;
	setp.ne.s32 	%p3, %r121, 0;
	@%p3 bra 	$L__BB1_3;
$L__BB1_4:
	setp.eq.s32 	%p4, %r2, 0;
	@%p4 bra 	$L__BB1_13;
	and.b32  	%r12, %r30, 7;
	setp.lt.u32 	%p5, %r2, 8;
	@%p5 bra 	$L__BB1_7;
	cvt.u64.u32 	%rd21, %r127;
	add.s64 	%rd22, %rd21, %rd3;
	shl.b64 	%rd23, %rd22, 2;
	add.s64 	%rd24, %rd2, %rd23;
	ld.global.u32 	%r84, [%rd24];
	mul.wide.u32 	%rd25, %r127, 4;
	add.s64 	%rd26, %rd1, %rd25;
	ld.global.u32 	%r85, [%rd26];
	mad.lo.s32 	%r86, %r85, %r84, %r134;
	ld.global.u32 	%r87, [%rd24+4];
	ld.global.u32 	%r88, [%rd26+4];
	mad.lo.s32 	%r89, %r88, %r87, %r86;
	ld.global.u32 	%r90, [%rd24+8];
	ld.global.u32 	%r91, [%rd26+8];
	mad.lo.s32 	%r92, %r91, %r90, %r89;
	ld.global.u32 	%r93, [%rd24+12];
	ld.global.u32 	%r94, [%rd26+12];
	mad.lo.s32 	%r95, %r94, %r93, %r92;
	ld.global.u32 	%r96, [%rd24+16];
	ld.global.u32 	%r97, [%rd26+16];
	mad.lo.s32 	%r98, %r97, %r96, %r95;
	ld.global.u32 	%r99, [%rd24+20];
	ld.global.u32 	%r100, [%rd26+20];
	mad.lo.s32 	%r101, %r100, %r99, %r98;
	ld.global.u32 	%r102, [%rd24+24];
	ld.global.u32 	%r103, [%rd26+24];
	mad.lo.s32 	%r104, %r103, %r102, %r101;
	ld.global.u32 	%r105, [%rd24+28];
	ld.global.u32 	%r106, [%rd26+28];
	mad.lo.s32 	%r134, %r106, %r105, %r104;
	add.s32 	%r127, %r127, 8;
$L__BB1_7:
	setp.eq.s32 	%p6, %r12, 0;
	@%p6 bra 	$L__BB1_13;
	and.b32  	%r18, %r30, 3;
	setp.lt.u32 	%p7, %r12, 4;
	@%p7 bra 	$L__BB1_10;
	cvt.u64.u32 	%rd27, %r127;
	add.s64 	%rd28, %rd27, %rd3;
	shl.b64 	%rd29, %rd28, 2;
	add.s64 	%rd30, %rd2, %rd29;
	ld.global.u32 	%r108, [%rd30];
	mul.wide.u32 	%rd31, %r127, 4;
	add.s64 	%rd32, %rd1, %rd31;
	ld.global.u32 	%r109, [%rd32];
	mad.lo.s32 	%r110, %r109, %r108, %r134;
	ld.global.u32 	%r111, [%rd30+4];
	ld.global.u32 	%r112, [%rd32+4];
	mad.lo.s32 	%r113, %r112, %r111, %r110;
	ld.global.u32 	%r114, [%rd30+8];
	ld.global.u32 	%r115, [%rd32+8];
	mad.lo.s32 	%r116, %r115, %r114, %r113;
	ld.global.u32 	%r117, [%rd30+12];
	ld.global.u32 	%r118, [%rd32+12];
	mad.lo.s32 	%r134, %r118, %r117, %r116;
	add.s32 	%r127, %r127, 4;
$L__BB1_10:
	setp.eq.s32 	%p8, %r18, 0;
	@%p8 bra 	$L__BB1_13;
	cvt.u64.u32 	%rd33, %r127;
	mul.wide.u32 	%rd34, %r127, 4;
	add.s64 	%rd43, %rd1, %rd34;
	add.s64 	%rd35, %rd33, %rd3;
	shl.b64 	%rd36, %rd35, 2;
	add.s64 	%rd42, %rd2, %rd36;
	neg.s32 	%r132, %r18;
$L__BB1_12:
	.pragma "nounroll";
	ld.global.u32 	%r119, [%rd42];
	ld.global.u32 	%r120, [%rd43];
	mad.lo.s32 	%r134, %r120, %r119, %r134;
	add.s64 	%rd43, %rd43, 4;
	add.s64 	%rd42, %rd42, 4;
	add.s32 	%r132, %r132, 1;
	setp.ne.s32 	%p9, %r132, 0;
	@%p9 bra 	$L__BB1_12;
$L__BB1_13:
	cvta.to.global.u64 	%rd37, %rd16;
	mul.wide.u32 	%rd38, %r1, 4;
	add.s64 	%rd39, %rd37, %rd38;
	st.global.u32 	[%rd39], %r134;
	ret;

}


// ===== COMPILED SASS (sm_100) =====

	.target	sm_100

	.elftype	@"ET_EXEC"


//--------------------- .note.nv.tkinfo           --------------------------
	.section	.note.nv.tkinfo,"",@"SHT_NOTE"
	.sectionflags	@"SHF_NOTE_NV_TKINFO"
	.tkinfo
        /*0018*/ 	.word	0x00000002
        /*0030*/ 	.string	""
        /*0030*/ 	.string	"ptxas"
        /*0030*/ 	.string	"Cuda compilation tools, release 13.0, V13.0.88"
        /*0030*/ 	.string	"Build cuda_13.0.r13.0/compiler.36424714_0"
        /*0030*/ 	.string	"-arch sm_100 -m 64 "



//--------------------- .note.nv.cuinfo           --------------------------
	.section	.note.nv.cuinfo,"",@"SHT_NOTE"
	.sectionflags	@"SHF_NOTE_NV_CUINFO"
        /*0018*/ 	.short	0x0002
        /*001a*/ 	.short	0x0064
        /*001c*/ 	.short	0x0082
	.zero		2


//--------------------- .nv.info                  --------------------------
	.section	.nv.info,"",@"SHT_CUDA_INFO"
	.align	4


	//----- nvinfo : EIATTR_REGCOUNT
	.align		4
        /*0000*/ 	.byte	0x04, 0x2f
        /*0002*/ 	.short	(.L_1 - .L_0)
	.align		4
.L_0:
        /*0004*/ 	.word	index@(_Z13scatterKernelPcPKcPKiii)
        /*0008*/ 	.word	0x00000018


	//----- nvinfo : EIATTR_FRAME_SIZE
	.align		4
.L_1:
        /*000c*/ 	.byte	0x04, 0x11
        /*000e*/ 	.short	(.L_3 - .L_2)
	.align		4
.L_2:
        /*0010*/ 	.word	index@(_Z13scatterKernelPcPKcPKiii)
        /*0014*/ 	.word	0x00000000


	//----- nvinfo : EIATTR_REGCOUNT
	.align		4
.L_3:
        /*0018*/ 	.byte	0x04, 0x2f
        /*001a*/ 	.short	(.L_5 - .L_4)
	.align		4
.L_4:
        /*001c*/ 	.word	index@(_Z18transformIdxKernelPiPKiS1_i)
        /*0020*/ 	.word	0x0000001d


	//----- nvinfo : EIATTR_FRAME_SIZE
	.align		4
.L_5:
        /*0024*/ 	.byte	0x04, 0x11
        /*0026*/ 	.short	(.L_7 - .L_6)
	.align		4
.L_6:
        /*0028*/ 	.word	index@(_Z18transformIdxKernelPiPKiS1_i)
        /*002c*/ 	.word	0x00000000


	//----- nvinfo : EIATTR_MIN_STACK_SIZE
	.align		4
.L_7:
        /*0030*/ 	.byte	0x04, 0x12
        /*0032*/ 	.short	(.L_9 - .L_8)
	.align		4
.L_8:
        /*0034*/ 	.word	index@(_Z18transformIdxKernelPiPKiS1_i)
        /*0038*/ 	.word	0x00000000


	//----- nvinfo : EIATTR_MIN_STACK_SIZE
	.align		4
.L_9:
        /*003c*/ 	.byte	0x04, 0x12
        /*003e*/ 	.short	(.L_11 - .L_10)
	.align		4
.L_10:
        /*0040*/ 	.word	index@(_Z13scatterKernelPcPKcPKiii)
        /*0044*/ 	.word	0x00000000
.L_11:


//--------------------- .nv.compat                --------------------------
	.section	.nv.compat,"",@"SHT_CUDA_COMPAT_INFO"
	.align	4
        /*0000*/ 	.byte	0x02, 0x09, 0x00, 0x00, 0x02, 0x02, 0x01, 0x00, 0x02, 0x05, 0x05, 0x00, 0x03, 0x07, 0x01, 0x01
        /*0010*/ 	.byte	0x02, 0x03, 0x00, 0x00, 0x02, 0x06, 0x01, 0x00, 0x04, 0x0b, 0x08, 0x00, 0x09, 0x00, 0x00, 0x00
        /*0020*/ 	.byte	0x00, 0x00, 0x00, 0x00


//--------------------- .nv.info._Z18transformIdxKernelPiPKiS1_i --------------------------
	.section	.nv.info._Z18transformIdxKernelPiPKiS1_i,"",@"SHT_CUDA_INFO"
	.sectionflags	@""
	.align	4


	//----- nvinfo : EIATTR_CUDA_API_VERSION
	.align		4
        /*0000*/ 	.byte	0x04, 0x37
        /*0002*/ 	.short	(.L_13 - .L_12)
.L_12:
        /*0004*/ 	.word	0x00000082


	//----- nvinfo : EIATTR_KPARAM_INFO
	.align		4
.L_13:
        /*0008*/ 	.byte	0x04, 0x17
        /*000a*/ 	.short	(.L_15 - .L_14)
.L_14:
        /*000c*/ 	.word	0x00000000
        /*0010*/ 	.short	0x0003
        /*0012*/ 	.short	0x0018
        /*0014*/ 	.byte	0x00, 0xf0, 0x11, 0x00


	//----- nvinfo : EIATTR_KPARAM_INFO
	.align		4
.L_15:
        /*0018*/ 	.byte	0x04, 0x17
        /*001a*/ 	.short	(.L_17 - .L_16)
.L_16:
        /*001c*/ 	.word	0x00000000
        /*0020*/ 	.short	0x0002
        /*0022*/ 	.short	0x0010
        /*0024*/ 	.byte	0x00, 0xf5, 0x21, 0x00


	//----- nvinfo : EIATTR_KPARAM_INFO
	.align		4
.L_17:
        /*0028*/ 	.byte	0x04, 0x17
        /*002a*/ 	.short	(.L_19 - .L_18)
.L_18:
        /*002c*/ 	.word	0x00000000
        /*0030*/ 	.short	0x0001
        /*0032*/ 	.short	0x0008
        /*0034*/ 	.byte	0x00, 0xf5, 0x21, 0x00


	//----- nvinfo : EIATTR_KPARAM_INFO
	.align		4
.L_19:
        /*0038*/ 	.byte	0x04, 0x17
        /*003a*/ 	.short	(.L_21 - .L_20)
.L_20:
        /*003c*/ 	.word	0x00000000
        /*0040*/ 	.short	0x0000
        /*0042*/ 	.short	0x0000
        /*0044*/ 	.byte	0x00, 0xf5, 0x21, 0x00


	//----- nvinfo : EIATTR_SPARSE_MMA_MASK
	.align		4
.L_21:
        /*0048*/ 	.byte	0x03, 0x50
        /*004a*/ 	.short	0x0000


	//----- nvinfo : EIATTR_MAXREG_COUNT
	.align		4
        /*004c*/ 	.byte	0x03, 0x1b
        /*004e*/ 	.short	0x00ff


	//----- nvinfo : EIATTR_MERCURY_ISA_VERSION
	.align		4
        /*0050*/ 	.byte	0x03, 0x5f
        /*0052*/ 	.short	0x0101


	//----- nvinfo : EIATTR_VRC_CTA_INIT_COUNT
	.align		4
        /*0054*/ 	.byte	0x02, 0x4a
	.zero		1
	.zero		1


	//----- nvinfo : EIATTR_EXIT_INSTR_OFFSETS
	.align		4
        /*0058*/ 	.byte	0x04, 0x1c
        /*005a*/ 	.short	(.L_23 - .L_22)


	//   ....[0]....
.L_22:
        /*005c*/ 	.word	0x00000ad0


	//----- nvinfo : EIATTR_CBANK_PARAM_SIZE
	.align		4
.L_23:
        /*0060*/ 	.byte	0x03, 0x19
        /*0062*/ 	.short	0x001c


	//----- nvinfo : EIATTR_PARAM_CBANK
	.align		4
        /*0064*/ 	.byte	0x04, 0x0a
        /*0066*/ 	.short	(.L_25 - .L_24)
	.align		4
.L_24:
        /*0068*/ 	.word	index@(.nv.constant0._Z18transformIdxKernelPiPKiS1_i)
        /*006c*/ 	.short	0x0380
        /*006e*/ 	.short	0x001c


	//----- nvinfo : EIATTR_SW_WAR
	.align		4
.L_25:
        /*0070*/ 	.byte	0x04, 0x36
        /*0072*/ 	.short	(.L_27 - .L_26)
.L_26:
        /*0074*/ 	.word	0x00000008
.L_27:


//--------------------- .nv.info._Z13scatterKernelPcPKcPKiii --------------------------
	.section	.nv.info._Z13scatterKernelPcPKcPKiii,"",@"SHT_CUDA_INFO"
	.sectionflags	@""
	.align	4


	//----- nvinfo : EIATTR_CUDA_API_VERSION
	.align		4
        /*0000*/ 	.byte	0x04, 0x37
        /*0002*/ 	.short	(.L_29 - .L_28)
.L_28:
        /*0004*/ 	.word	0x00000082


	//----- nvinfo : EIATTR_KPARAM_INFO
	.align		4
.L_29:
        /*0008*/ 	.byte	0x04, 0x17
        /*000a*/ 	.short	(.L_31 - .L_30)
.L_30:
        /*000c*/ 	.word	0x00000000
        /*0010*/ 	.short	0x0004
        /*0012*/ 	.short	0x001c
        /*0014*/ 	.byte	0x00, 0xf0, 0x11, 0x00


	//----- nvinfo : EIATTR_KPARAM_INFO
	.align		4
.L_31:
        /*0018*/ 	.byte	0x04, 0x17
        /*001a*/ 	.short	(.L_33 - .L_32)
.L_32:
        /*001c*/ 	.word	0x00000000
        /*0020*/ 	.short	0x0003
        /*0022*/ 	.short	0x0018
        /*0024*/ 	.byte	0x00, 0xf0, 0x11, 0x00


	//----- nvinfo : EIATTR_KPARAM_INFO
	.align		4
.L_33:
        /*0028*/ 	.byte	0x04, 0x17
        /*002a*/ 	.short	(.L_35 - .L_34)
.L_34:
        /*002c*/ 	.word	0x00000000
        /*0030*/ 	.short	0x0002
        /*0032*/ 	.short	0x0010
        /*0034*/ 	.byte	0x00, 0xf5, 0x21, 0x00


	//----- nvinfo : EIATTR_KPARAM_INFO
	.align		4
.L_35:
        /*0038*/ 	.byte	0x04, 0x17
        /*003a*/ 	.short	(.L_37 - .L_36)
.L_36:
        /*003c*/ 	.word	0x00000000
        /*0040*/ 	.short	0x0001
        /*0042*/ 	.short	0x0008
        /*0044*/ 	.byte	0x00, 0xf5, 0x21, 0x00


	//----- nvinfo : EIATTR_KPARAM_INFO
	.align		4
.L_37:
        /*0048*/ 	.byte	0x04, 0x17
        /*004a*/ 	.short	(.L_39 - .L_38)
.L_38:
        /*004c*/ 	.word	0x00000000
        /*0050*/ 	.short	0x0000
        /*0052*/ 	.short	0x0000
        /*0054*/ 	.byte	0x00, 0xf5, 0x21, 0x00


	//----- nvinfo : EIATTR_SPARSE_MMA_MASK
	.align		4
.L_39:
        /*0058*/ 	.byte	0x03, 0x50
        /*005a*/ 	.short	0x0000


	//----- nvinfo : EIATTR_MAXREG_COUNT
	.align		4
        /*005c*/ 	.byte	0x03, 0x1b
        /*005e*/ 	.short	0x00ff


	//----- nvinfo : EIATTR_MERCURY_ISA_VERSION
	.align		4
        /*0060*/ 	.byte	0x03, 0x5f
        /*0062*/ 	.short	0x0101


	//----- nvinfo : EIATTR_VRC_CTA_INIT_COUNT
	.align		4
        /*0064*/ 	.byte	0x02, 0x4a
	.zero		1
	.zero		1


	//----- nvinfo : EIATTR_EXIT_INSTR_OFFSETS
	.align		4
        /*0068*/ 	.byte	0x04, 0x1c
        /*006a*/ 	.short	(.L_41 - .L_40)


	//   ....[0]....
.L_40:
        /*006c*/ 	.word	0x00000090


	//   ....[1]....
        /*0070*/ 	.word	0x000004f0


	//   ....[2]....
        /*0074*/ 	.word	0x00000560


	//----- nvinfo : EIATTR_CBANK_PARAM_SIZE
	.align		4
.L_41:
        /*0078*/ 	.byte	0x03, 0x19
        /*007a*/ 	.short	0x0020


	//----- nvinfo : EIATTR_PARAM_CBANK
	.align		4
        /*007c*/ 	.byte	0x04, 0x0a
        /*007e*/ 	.short	(.L_43 - .L_42)
	.align		4
.L_42:
        /*0080*/ 	.word	index@(.nv.constant0._Z13scatterKernelPcPKcPKiii)
        /*0084*/ 	.short	0x0380
        /*0086*/ 	.short	0x0020


	//----- nvinfo : EIATTR_SW_WAR
	.align		4
.L_43:
        /*0088*/ 	.byte	0x04, 0x36
        /*008a*/ 	.short	(.L_45 - .L_44)
.L_44:
        /*008c*/ 	.word	0x00000008
.L_45:


//--------------------- .nv.callgraph             --------------------------
	.section	.nv.callgraph,"",@"SHT_CUDA_CALLGRAPH"
	.align	4
	.sectionentsize	8
	.align		4
        /*0000*/ 	.word	0x00000000
	.align		4
        /*0004*/ 	.word	0xffffffff
	.align		4
        /*0008*/ 	.word	0x00000000
	.align		4
        /*000c*/ 	.word	0xfffffffe
	.align		4
        /*0010*/ 	.word	0x00000000
	.align		4
        /*0014*/ 	.word	0xfffffffd
	.align		4
        /*0018*/ 	.word	0x00000000
	.align		4
        /*001c*/ 	.word	0xfffffffc


//--------------------- .text._Z18transformIdxKernelPiPKiS1_i --------------------------
	.section	.text._Z18transformIdxKernelPiPKiS1_i,"ax",@progbits
	.align	128
        .global         _Z18transformIdxKernelPiPKiS1_i
        .type           _Z18transformIdxKernelPiPKiS1_i,@function
        .size           _Z18transformIdxKernelPiPKiS1_i,(.L_x_10 - _Z18transformIdxKernelPiPKiS1_i)
        .other          _Z18transformIdxKernelPiPKiS1_i,@"STO_CUDA_ENTRY STV_DEFAULT"
_Z18transformIdxKernelPiPKiS1_i:
.text._Z18transformIdxKernelPiPKiS1_i:
[----:B------:R-:W-:Y:S01]  /*0000*/  LDC R1, c[0x0][0x37c] ;  /* 0x0000df00ff017b82 */ /* 0x000fe20000000800 */
[----:B------:R-:W0:Y:S01]  /*0010*/  LDCU UR6, c[0x0][0x398] ;  /* 0x00007300ff0677ac */ /* 0x000e220008000800 */
[----:B------:R-:W1:Y:S01]  /*0020*/  S2R R0, SR_CTAID.X ;  /* 0x0000000000007919 */ /* 0x000e620000002500 */
[----:B------:R-:W-:Y:S01]  /*0030*/  HFMA2 R14, -RZ, RZ, 0, 0 ;  /* 0x00000000ff0e7431 */ /* 0x000fe200000001ff */
[----:B------:R-:W2:Y:S01]  /*0040*/  LDCU.64 UR10, c[0x0][0x358] ;  /* 0x00006b00ff0a77ac */ /* 0x000ea20008000a00 */
[----:B0-----:R-:W-:-:S09]  /*0050*/  UISETP.GE.AND UP0, UPT, UR6, 0x1, UPT ;  /* 0x000000010600788c */ /* 0x001fd2000bf06270 */
[----:B--2---:R-:W-:Y:S05]  /*0060*/  BRA.U !UP0, `(.L_x_0) ;  /* 0x00000009088c7547 */ /* 0x004fea000b800000 */
[----:B------:R-:W-:Y:S02]  /*0070*/  UISETP.GE.U32.AND UP1, UPT, UR6, 0x10, UPT ;  /* 0x000000100600788c */ /* 0x000fe4000bf26070 */
[----:B-1----:R-:W-:Y:S01]  /*0080*/  IMAD R6, R0, UR6, RZ ;  /* 0x0000000600067c24 */ /* 0x002fe2000f8e02ff */
[----:B------:R-:W-:Y:S01]  /*0090*/  ULOP3.LUT UR7, UR6, 0xf, URZ, 0xc0, !UPT ;  /* 0x0000000f06077892 */ /* 0x000fe2000f8ec0ff */
[----:B------:R-:W-:Y:S02]  /*00a0*/  MOV R7, RZ ;  /* 0x000000ff00077202 */ /* 0x000fe40000000f00 */
[----:B------:R-:W-:Y:S01]  /*00b0*/  MOV R14, RZ ;  /* 0x000000ff000e7202 */ /* 0x000fe20000000f00 */
[----:B------:R-:W-:Y:S02]  /*00c0*/  UISETP.NE.AND UP0, UPT, UR7, URZ, UPT ;  /* 0x000000ff0700728c */ /* 0x000fe4000bf05270 */
[----:B------:R-:W-:Y:S09]  /*00d0*/  BRA.U !UP1, `(.L_x_1) ;  /* 0x0000000509147547 */ /* 0x000ff2000b800000 */
[----:B------:R-:W0:Y:S01]  /*00e0*/  LDC.64 R4, c[0x0][0x390] ;  /* 0x0000e400ff047b82 */ /* 0x000e220000000a00 */
[----:B------:R-:W1:Y:S01]  /*00f0*/  LDCU.64 UR4, c[0x0][0x388] ;  /* 0x00007100ff0477ac */ /* 0x000e620008000a00 */
[----:B------:R-:W-:Y:S01]  /*0100*/  MOV R14, RZ ;  /* 0x000000ff000e7202 */ /* 0x000fe20000000f00 */
[----:B------:R-:W-:-:S04]  /*0110*/  ULOP3.LUT UR8, UR6, 0x7ffffff0, URZ, 0xc0, !UPT ;  /* 0x7ffffff006087892 */ /* 0x000fc8000f8ec0ff */
[----:B------:R-:W-:Y:S02]  /*0120*/  UIADD3 UR9, UPT, UPT, -UR8, URZ, URZ ;  /* 0x000000ff08097290 */ /* 0x000fe4000fffe1ff */
[----:B------:R-:W-:Y:S01]  /*0130*/  MOV R7, UR8 ;  /* 0x0000000800077c02 */ /* 0x000fe20008000f00 */
[----:B-1----:R-:W-:-:S04]  /*0140*/  UIADD3 UR4, UP1, UPT, UR4, 0x20, URZ ;  /* 0x0000002004047890 */ /* 0x002fc8000ff3e0ff */
[----:B------:R-:W-:Y:S01]  /*0150*/  UIADD3.X UR5, UPT, UPT, URZ, UR5, URZ, UP1, !UPT ;  /* 0x00000005ff057290 */ /* 0x000fe20008ffe4ff */
[C---:B0-----:R-:W-:Y:S02]  /*0160*/  LEA R4, P0, R6.reuse, R4, 0x2 ;  /* 0x0000000406047211 */ /* 0x041fe400078010ff */
[----:B------:R-:W-:Y:S02]  /*0170*/  MOV R2, UR4 ;  /* 0x0000000400027c02 */ /* 0x000fe40008000f00 */
[----:B------:R-:W-:Y:S02]  /*0180*/  LEA.HI.X R5, R6, R5, RZ, 0x2, P0 ;  /* 0x0000000506057211 */ /* 0x000fe400000f14ff */
[----:B------:R-:W-:Y:S02]  /*0190*/  IADD3 R4, P0, PT, R4, 0x20, RZ ;  /* 0x0000002004047810 */ /* 0x000fe40007f1e0ff */
[----:B------:R-:W-:Y:S02]  /*01a0*/  MOV R3, UR5 ;  /* 0x0000000500037c02 */ /* 0x000fe40008000f00 */
[----:B------:R-:W-:-:S09]  /*01b0*/  IADD3.X R5, PT, PT, RZ, R5, RZ, P0, !PT ;  /* 0x00000005ff057210 */ /* 0x000fd200007fe4ff */
.L_x_2:
[----:B------:R-:W2:Y:S04]  /*01c0*/  LDG.E R15, desc[UR10][R4.64+-0x20] ;  /* 0xffffe00a040f7981 */ /* 0x000ea8000c1e1900 */
[----:B------:R-:W2:Y:S04]  /*01d0*/  LDG.E R16, desc[UR10][R2.64+-0x20] ;  /* 0xffffe00a02107981 */ /* 0x000ea8000c1e1900 */
[----:B------:R-:W3:Y:S04]  /*01e0*/  LDG.E R24, desc[UR10][R4.64+-0x1c] ;  /* 0xffffe40a04187981 */ /* 0x000ee8000c1e1900 */
[----:B------:R-:W3:Y:S04]  /*01f0*/  LDG.E R25, desc[UR10][R2.64+-0x1c] ;  /* 0xffffe40a02197981 */ /* 0x000ee8000c1e1900 */
[----:B------:R-:W4:Y:S04]  /*0200*/  LDG.E R19, desc[UR10][R4.64+-0x18] ;  /* 0xffffe80a04137981 */ /* 0x000f28000c1e1900 */
[----:B------:R-:W4:Y:S04]  /*0210*/  LDG.E R18, desc[UR10][R2.64+-0x18] ;  /* 0xffffe80a02127981 */ /* 0x000f28000c1e1900 */
[----:B------:R-:W5:Y:S04]  /*0220*/  LDG.E R20, desc[UR10][R4.64+-0x14] ;  /* 0xffffec0a04147981 */ /* 0x000f68000c1e1900 */
        /* <DEDUP_REMOVED lines=9> */
[----:B------:R-:W5:Y:S01]  /*02c0*/  LDG.E R17, desc[UR10][R2.64] ;  /* 0x0000000a02117981 */ /* 0x000f62000c1e1900 */
[----:B--2---:R-:W-:-:S03]  /*02d0*/  IMAD R15, R15, R16, R14 ;  /* 0x000000100f0f7224 */ /* 0x004fc600078e020e */
[----:B------:R-:W2:Y:S04]  /*02e0*/  LDG.E R16, desc[UR10][R4.64] ;  /* 0x0000000a04107981 */ /* 0x000ea8000c1e1900 */
[----:B------:R-:W2:Y:S01]  /*02f0*/  LDG.E R14, desc[UR10][R4.64+0x4] ;  /* 0x0000040a040e7981 */ /* 0x000ea2000c1e1900 */
[----:B---3--:R-:W-:-:S03]  /*0300*/  IMAD R24, R24, R25, R15 ;  /* 0x0000001918187224 */ /* 0x008fc600078e020f */
[----:B------:R-:W3:Y:S04]  /*0310*/  LDG.E R15, desc[UR10][R2.64+0x4] ;  /* 0x0000040a020f7981 */ /* 0x000ee8000c1e1900 */
[----:B------:R-:W3:Y:S01]  /*0320*/  LDG.E R25, desc[UR10][R2.64+0x14] ;  /* 0x0000140a02197981 */ /* 0x000ee2000c1e1900 */
[----:B----4-:R-:W-:-:S03]  /*0330*/  IMAD R24, R19, R18, R24 ;  /* 0x0000001213187224 */ /* 0x010fc600078e0218 */
[----:B------:R-:W4:Y:S04]  /*0340*/  LDG.E R18, desc[UR10][R4.64+0x8] ;  /* 0x0000080a04127981 */ /* 0x000f28000c1e1900 */
[----:B------:R-:W4:Y:S01]  /*0350*/  LDG.E R19, desc[UR10][R2.64+0x8] ;  /* 0x0000080a02137981 */ /* 0x000f22000c1e1900 */
[----:B-----5:R-:W-:-:S03]  /*0360*/  IMAD R24, R20, R21, R24 ;  /* 0x0000001514187224 */ /* 0x020fc600078e0218 */
[----:B------:R-:W5:Y:S04]  /*0370*/  LDG.E R20, desc[UR10][R4.64+0xc] ;  /* 0x00000c0a04147981 */ /* 0x000f68000c1e1900 */
[----:B------:R-:W5:Y:S01]  /*0380*/  LDG.E R21, desc[UR10][R2.64+0xc] ;  /* 0x00000c0a02157981 */ /* 0x000f62000c1e1900 */
[----:B------:R-:W-:-:S03]  /*0390*/  IMAD R24, R22, R23, R24 ;  /* 0x0000001716187224 */ /* 0x000fc600078e0218 */
[----:B------:R-:W5:Y:S04]  /*03a0*/  LDG.E R22, desc[UR10][R4.64+0x10] ;  /* 0x0000100a04167981 */ /* 0x000f68000c1e1900 */
[----:B------:R-:W5:Y:S01]  /*03b0*/  LDG.E R23, desc[UR10][R2.64+0x10] ;  /* 0x0000100a02177981 */ /* 0x000f62000c1e1900 */
[----:B------:R-:W-:-:S03]  /*03c0*/  IMAD R26, R12, R13, R24 ;  /* 0x0000000d0c1a7224 */ /* 0x000fc600078e0218 */
[----:B------:R-:W5:Y:S04]  /*03d0*/  LDG.E R24, desc[UR10][R4.64+0x14] ;  /* 0x0000140a04187981 */ /* 0x000f68000c1e1900 */
[----:B------:R-:W5:Y:S04]  /*03e0*/  LDG.E R13, desc[UR10][R4.64+0x18] ;  /* 0x0000180a040d7981 */ /* 0x000f68000c1e1900 */
[----:B------:R-:W5:Y:S01]  /*03f0*/  LDG.E R12, desc[UR10][R2.64+0x18] ;  /* 0x0000180a020c7981 */ /* 0x000f62000c1e1900 */
[----:B------:R-:W-:-:S03]  /*0400*/  IMAD R26, R11, R8, R26 ;  /* 0x000000080b1a7224 */ /* 0x000fc600078e021a */
[----:B------:R0:W5:Y:S04]  /*0410*/  LDG.E R8, desc[UR10][R4.64+0x1c] ;  /* 0x00001c0a04087981 */ /* 0x000168000c1e1900 */
[----:B------:R1:W5:Y:S01]  /*0420*/  LDG.E R11, desc[UR10][R2.64+0x1c] ;  /* 0x00001c0a020b7981 */ /* 0x000362000c1e1900 */
[----:B------:R-:W-:Y:S01]  /*0430*/  IMAD R9, R10, R9, R26 ;  /* 0x000000090a097224 */ /* 0x000fe200078e021a */
[----:B------:R-:W-:-:S04]  /*0440*/  UIADD3 UR9, UPT, UPT, UR9, 0x10, URZ ;  /* 0x0000001009097890 */ /* 0x000fc8000fffe0ff */
[----:B------:R-:W-:Y:S01]  /*0450*/  UISETP.NE.AND UP1, UPT, UR9, URZ, UPT ;  /* 0x000000ff0900728c */ /* 0x000fe2000bf25270 */
[----:B0-----:R-:W-:Y:S02]  /*0460*/  IADD3 R4, P0, PT, R4, 0x40, RZ ;  /* 0x0000004004047810 */ /* 0x001fe40007f1e0ff */
[----:B-1----:R-:W-:Y:S02]  /*0470*/  IADD3 R2, P1, PT, R2, 0x40, RZ ;  /* 0x0000004002027810 */ /* 0x002fe40007f3e0ff */
[----:B------:R-:W-:Y:S02]  /*0480*/  IADD3.X R5, PT, PT, RZ, R5, RZ, P0, !PT ;  /* 0x00000005ff057210 */ /* 0x000fe400007fe4ff */
[----:B------:R-:W-:Y:S01]  /*0490*/  IADD3.X R3, PT, PT, RZ, R3, RZ, P1, !PT ;  /* 0x00000003ff037210 */ /* 0x000fe20000ffe4ff */
[----:B--2---:R-:W-:-:S04]  /*04a0*/  IMAD R9, R16, R17, R9 ;  /* 0x0000001110097224 */ /* 0x004fc800078e0209 */
[----:B---3--:R-:W-:-:S04]  /*04b0*/  IMAD R9, R14, R15, R9 ;  /* 0x0000000f0e097224 */ /* 0x008fc800078e0209 */
[----:B----4-:R-:W-:-:S04]  /*04c0*/  IMAD R9, R18, R19, R9 ;  /* 0x0000001312097224 */ /* 0x010fc800078e0209 */
[----:B-----5:R-:W-:-:S04]  /*04d0*/  IMAD R9, R20, R21, R9 ;  /* 0x0000001514097224 */ /* 0x020fc800078e0209 */
[----:B------:R-:W-:-:S04]  /*04e0*/  IMAD R9, R22, R23, R9 ;  /* 0x0000001716097224 */ /* 0x000fc800078e0209 */
[----:B------:R-:W-:-:S04]  /*04f0*/  IMAD R9, R24, R25, R9 ;  /* 0x0000001918097224 */ /* 0x000fc800078e0209 */
[----:B------:R-:W-:-:S04]  /*0500*/  IMAD R9, R13, R12, R9 ;  /* 0x0000000c0d097224 */ /* 0x000fc800078e0209 */
[----:B------:R-:W-:Y:S01]  /*0510*/  IMAD R14, R8, R11, R9 ;  /* 0x0000000b080e7224 */ /* 0x000fe200078e0209 */
[----:B------:R-:W-:Y:S06]  /*0520*/  BRA.U UP1, `(.L_x_2) ;  /* 0xfffffffd01247547 */ /* 0x000fec000b83ffff */
.L_x_1:
[----:B------:R-:W-:Y:S05]  /*0530*/  BRA.U !UP0, `(.L_x_0) ;  /* 0x0000000508587547 */ /* 0x000fea000b800000 */
[----:B------:R-:W-:Y:S02]  /*0540*/  UISETP.GE.U32.AND UP0, UPT, UR7, 0x8, UPT ;  /* 0x000000080700788c */ /* 0x000fe4000bf06070 */
[----:B------:R-:W-:-:S04]  /*0550*/  ULOP3.LUT UR5, UR6, 0x7, URZ, 0xc0, !UPT ;  /* 0x0000000706057892 */ /* 0x000fc8000f8ec0ff */
[----:B------:R-:W-:-:S03]  /*0560*/  UISETP.NE.AND UP1, UPT, UR5, URZ, UPT ;  /* 0x000000ff0500728c */ /* 0x000fc6000bf25270 */
[----:B------:R-:W-:Y:S08]  /*0570*/  BRA.U !UP0, `(.L_x_3) ;  /* 0x0000000108807547 */ /* 0x000ff0000b800000 */
[----:B------:R-:W0:Y:S01]  /*0580*/  LDC.64 R10, c[0x0][0x390] ;  /* 0x0000e400ff0a7b82 */ /* 0x000e220000000a00 */
[----:B------:R-:W-:-:S05]  /*0590*/  IADD3 R3, P0, PT, R6, R7, RZ ;  /* 0x0000000706037210 */ /* 0x000fca0007f1e0ff */
[----:B------:R-:W-:Y:S02]  /*05a0*/  IMAD.X R8, RZ, RZ, RZ, P0 ;  /* 0x000000ffff087224 */ /* 0x000fe400000e06ff */
[----:B------:R-:W1:Y:S01]  /*05b0*/  LDC.64 R4, c[0x0][0x388] ;  /* 0x0000e200ff047b82 */ /* 0x000e620000000a00 */
[----:B0-----:R-:W-:-:S04]  /*05c0*/  LEA R2, P0, R3, R10, 0x2 ;  /* 0x0000000a03027211 */ /* 0x001fc800078010ff */
[----:B------:R-:W-:Y:S01]  /*05d0*/  LEA.HI.X R3, R3, R11, R8, 0x2, P0 ;  /* 0x0000000b03037211 */ /* 0x000fe200000f1408 */
[----:B-1----:R-:W-:-:S04]  /*05e0*/  IMAD.WIDE.U32 R4, R7, 0x4, R4 ;  /* 0x0000000407047825 */ /* 0x002fc800078e0004 */
        /* <DEDUP_REMOVED lines=16> */
[----:B------:R-:W-:Y:S01]  /*06f0*/  IADD3 R7, PT, PT, R7, 0x8, RZ ;  /* 0x0000000807077810 */ /* 0x000fe20007ffe0ff */
[----:B--2---:R-:W-:-:S04]  /*0700*/  IMAD R10, R11, R10, R14 ;  /* 0x0000000a0b0a7224 */ /* 0x004fc800078e020e */
[----:B---3--:R-:W-:-:S04]  /*0710*/  IMAD R10, R13, R12, R10 ;  /* 0x0000000c0d0a7224 */ /* 0x008fc800078e020a */
[----:B----4-:R-:W-:-:S04]  /*0720*/  IMAD R10, R15, R16, R10 ;  /* 0x000000100f0a7224 */ /* 0x010fc800078e020a */
[----:B-----5:R-:W-:-:S04]  /*0730*/  IMAD R10, R17, R18, R10 ;  /* 0x00000012110a7224 */ /* 0x020fc800078e020a */
[----:B------:R-:W-:-:S04]  /*0740*/  IMAD R10, R19, R20, R10 ;  /* 0x00000014130a7224 */ /* 0x000fc800078e020a */
[----:B------:R-:W-:-:S04]  /*0750*/  IMAD R10, R21, R22, R10 ;  /* 0x00000016150a7224 */ /* 0x000fc800078e020a */
[----:B------:R-:W-:-:S04]  /*0760*/  IMAD R8, R8, R9, R10 ;  /* 0x0000000908087224 */ /* 0x000fc800078e020a */
[----:B------:R-:W-:-:S07]  /*0770*/  IMAD R14, R23, R24, R8 ;  /* 0x00000018170e7224 */ /* 0x000fce00078e0208 */
.L_x_3:
[----:B------:R-:W-:Y:S05]  /*0780*/  BRA.U !UP1, `(.L_x_0) ;  /* 0x0000000109c47547 */ /* 0x000fea000b800000 */
[----:B------:R-:W-:Y:S02]  /*0790*/  UISETP.GE.U32.AND UP0, UPT, UR5, 0x4, UPT ;  /* 0x000000040500788c */ /* 0x000fe4000bf06070 */
[----:B------:R-:W-:-:S04]  /*07a0*/  ULOP3.LUT UR4, UR6, 0x3, URZ, 0xc0, !UPT ;  /* 0x0000000306047892 */ /* 0x000fc8000f8ec0ff */
[----:B------:R-:W-:-:S03]  /*07b0*/  UISETP.NE.AND UP1, UPT, UR4, URZ, UPT ;  /* 0x000000ff0400728c */ /* 0x000fc6000bf25270 */
[----:B------:R-:W-:Y:S08]  /*07c0*/  BRA.U !UP0, `(.L_x_4) ;  /* 0x0000000108507547 */ /* 0x000ff0000b800000 */
[----:B------:R-:W0:Y:S01]  /*07d0*/  LDC.64 R10, c[0x0][0x390] ;  /* 0x0000e400ff0a7b82 */ /* 0x000e220000000a00 */
[----:B------:R-:W-:-:S04]  /*07e0*/  IADD3 R3, P0, PT, R6, R7, RZ ;  /* 0x0000000706037210 */ /* 0x000fc80007f1e0ff */
[----:B------:R-:W-:-:S03]  /*07f0*/  IADD3.X R8, PT, PT, RZ, RZ, RZ, P0, !PT ;  /* 0x000000ffff087210 */ /* 0x000fc600007fe4ff */
        /* <DEDUP_REMOVED lines=11> */
[----:B------:R-:W5:Y:S01]  /*08b0*/  LDG.E R16, desc[UR10][R4.64+0xc] ;  /* 0x00000c0a04107981 */ /* 0x000f62000c1e1900 */
[----:B------:R-:W-:Y:S01]  /*08c0*/  IADD3 R7, PT, PT, R7, 0x4, RZ ;  /* 0x0000000407077810 */ /* 0x000fe20007ffe0ff */
[----:B--2---:R-:W-:-:S04]  /*08d0*/  IMAD R8, R9, R8, R14 ;  /* 0x0000000809087224 */ /* 0x004fc800078e020e */
[----:B---3--:R-:W-:-:S04]  /*08e0*/  IMAD R8, R11, R10, R8 ;  /* 0x0000000a0b087224 */ /* 0x008fc800078e0208 */
[----:B----4-:R-:W-:-:S04]  /*08f0*/  IMAD R8, R13, R12, R8 ;  /* 0x0000000c0d087224 */ /* 0x010fc800078e0208 */
[----:B-----5:R-:W-:-:S07]  /*0900*/  IMAD R14, R15, R16, R8 ;  /* 0x000000100f0e7224 */ /* 0x020fce00078e0208 */
.L_x_4:
[----:B------:R-:W-:Y:S05]  /*0910*/  BRA.U !UP1, `(.L_x_0) ;  /* 0x0000000109607547 */ /* 0x000fea000b800000 */
[----:B------:R-:W0:Y:S01]  /*0920*/  LDC.64 R2, c[0x0][0x388] ;  /* 0x0000e200ff027b82 */ /* 0x000e220000000a00 */
[----:B------:R-:W-:Y:S01]  /*0930*/  IADD3 R4, P0, PT, R6, R7, RZ ;  /* 0x0000000706047210 */ /* 0x000fe20007f1e0ff */
[----:B------:R-:W-:-:S06]  /*0940*/  UIADD3 UR4, UPT, UPT, -UR4, URZ, URZ ;  /* 0x000000ff04047290 */ /* 0x000fcc000fffe1ff */
[----:B------:R-:W1:Y:S01]  /*0950*/  LDC.64 R8, c[0x0][0x390] ;  /* 0x0000e400ff087b82 */ /* 0x000e620000000a00 */
[----:B0-----:R-:W-:Y:S01]  /*0960*/  IMAD.WIDE.U32 R2, R7, 0x4, R2 ;  /* 0x0000000407027825 */ /* 0x001fe200078e0002 */
[----:B------:R-:W-:Y:S02]  /*0970*/  IADD3.X R7, PT, PT, RZ, RZ, RZ, P0, !PT ;  /* 0x000000ffff077210 */ /* 0x000fe400007fe4ff */
[C---:B-1----:R-:W-:Y:S02]  /*0980*/  LEA R6, P0, R4.reuse, R8, 0x2 ;  /* 0x0000000804067211 */ /* 0x042fe400078010ff */
[----:B------:R-:W-:Y:S02]  /*0990*/  MOV R8, R2 ;  /* 0x0000000200087202 */ /* 0x000fe40000000f00 */
[----:B------:R-:W-:Y:S01]  /*09a0*/  LEA.HI.X R7, R4, R9, R7, 0x2, P0 ;  /* 0x0000000904077211 */ /* 0x000fe200000f1407 */
[----:B------:R-:W-:-:S08]  /*09b0*/  IMAD.MOV.U32 R9, RZ, RZ, R3 ;  /* 0x000000ffff097224 */ /* 0x000fd000078e0003 */
.L_x_5:
[----:B------:R-:W-:Y:S02]  /*09c0*/  MOV R3, R7 ;  /* 0x0000000700037202 */ /* 0x000fe40000000f00 */
[----:B------:R-:W-:Y:S02]  /*09d0*/  MOV R4, R8 ;  /* 0x0000000800047202 */ /* 0x000fe40000000f00 */
[----:B------:R-:W-:Y:S02]  /*09e0*/  MOV R2, R6 ;  /* 0x0000000600027202 */ /* 0x000fe40000000f00 */
[----:B------:R-:W-:-:S03]  /*09f0*/  MOV R5, R9 ;  /* 0x0000000900057202 */ /* 0x000fc60000000f00 */
[----:B------:R-:W2:Y:S04]  /*0a00*/  LDG.E R3, desc[UR10][R2.64] ;  /* 0x0000000a02037981 */ /* 0x000ea8000c1e1900 */
[----:B------:R-:W2:Y:S01]  /*0a10*/  LDG.E R4, desc[UR10][R4.64] ;  /* 0x0000000a04047981 */ /* 0x000ea2000c1e1900 */
[----:B------:R-:W-:Y:S01]  /*0a20*/  UIADD3 UR4, UPT, UPT, UR4, 0x1, URZ ;  /* 0x0000000104047890 */ /* 0x000fe2000fffe0ff */
[----:B------:R-:W-:Y:S02]  /*0a30*/  IADD3 R8, P0, PT, R8, 0x4, RZ ;  /* 0x0000000408087810 */ /* 0x000fe40007f1e0ff */
[----:B------:R-:W-:Y:S01]  /*0a40*/  IADD3 R6, P1, PT, R6, 0x4, RZ ;  /* 0x0000000406067810 */ /* 0x000fe20007f3e0ff */
[----:B------:R-:W-:Y:S01]  /*0a50*/  UISETP.NE.AND UP0, UPT, UR4, URZ, UPT ;  /* 0x000000ff0400728c */ /* 0x000fe2000bf05270 */
[----:B------:R-:W-:-:S02]  /*0a60*/  IADD3.X R9, PT, PT, RZ, R9, RZ, P0, !PT ;  /* 0x00000009ff097210 */ /* 0x000fc400007fe4ff */
[----:B------:R-:W-:Y:S01]  /*0a70*/  IADD3.X R7, PT, PT, RZ, R7, RZ, P1, !PT ;  /* 0x00000007ff077210 */ /* 0x000fe20000ffe4ff */
[----:B--2---:R-:W-:-:S05]  /*0a80*/  IMAD R14, R3, R4, R14 ;  /* 0x00000004030e7224 */ /* 0x004fca00078e020e */
[----:B------:R-:W-:Y:S05]  /*0a90*/  BRA.U UP0, `(.L_x_5) ;  /* 0xfffffffd00c87547 */ /* 0x000fea000b83ffff */
.L_x_0:
[----:B------:R-:W1:Y:S02]  /*0aa0*/  LDC.64 R2, c[0x0][0x380] ;  /* 0x0000e000ff027b82 */ /* 0x000e640000000a00 */
[----:B-1----:R-:W-:-:S05]  /*0ab0*/  IMAD.WIDE.U32 R2, R0, 0x4, R2 ;  /* 0x0000000400027825 */ /* 0x002fca00078e0002 */
[----:B------:R-:W-:Y:S01]  /*0ac0*/  STG.E desc[UR10][R2.64], R14 ;  /* 0x0000000e02007986 */ /* 0x000fe2000c10190a */
[----:B------:R-:W-:Y:S05]  /*0ad0*/  EXIT ;  /* 0x000000000000794d */ /* 0x000fea0003800000 */
.L_x_6:
[----:B------:R-:W-:-:S00]  /*0ae0*/  BRA `(.L_x_6) ;  /* 0xfffffffc00fc7947 */ /* 0x000fc0000383ffff */
[----:B------:R-:W-:-:S00]  /*0af0*/  NOP ;  /* 0x0000000000007918 */ /* 0x000fc00000000000 */
        /* <DEDUP_REMOVED lines=8> */
.L_x_10:


//--------------------- .text._Z13scatterKernelPcPKcPKiii --------------------------
	.section	.text._Z13scatterKernelPcPKcPKiii,"ax",@progbits
	.align	128
        .global         _Z13scatterKernelPcPKcPKiii
        .type           _Z13scatterKernelPcPKcPKiii,@function
        .size           _Z13scatterKernelPcPKcPKiii,(.L_x_11 - _Z13scatterKernelPcPKcPKiii)
        .other          _Z13scatterKernelPcPKcPKiii,@"STO_CUDA_ENTRY STV_DEFAULT"
_Z13scatterKernelPcPKcPKiii:
.text._Z13scatterKernelPcPKcPKiii:
[----:B------:R-:W-:Y:S01]  /*0000*/  LDC R1, c[0x0][0x37c] ;  /* 0x0000df00ff017b82 */ /* 0x000fe20000000800 */
[----:B------:R-:W0:Y:S07]  /*0010*/  S2R R7, SR_CTAID.X ;  /* 0x0000000000077919 */ /* 0x000e2e0000002500 */
[----:B------:R-:W0:Y:S01]  /*0020*/  LDC.64 R2, c[0x0][0x390] ;  /* 0x0000e400ff027b82 */ /* 0x000e220000000a00 */
[----:B------:R-:W1:Y:S01]  /*0030*/  LDCU.64 UR4, c[0x0][0x358] ;  /* 0x00006b00ff0477ac */ /* 0x000e620008000a00 */
[----:B------:R-:W2:Y:S01]  /*0040*/  LDCU.64 UR8, c[0x0][0x398] ;  /* 0x00007300ff0877ac */ /* 0x000ea20008000a00 */
[----:B0-----:R-:W-:-:S06]  /*0050*/  IMAD.WIDE.U32 R2, R7, 0x4, R2 ;  /* 0x0000000407027825 */ /* 0x001fcc00078e0002 */
[----:B-1----:R-:W3:Y:S01]  /*0060*/  LDG.E R2, desc[UR4][R2.64] ;  /* 0x0000000402027981 */ /* 0x002ee2000c1e1900 */
[----:B--2---:R-:W-:Y:S01]  /*0070*/  ISETP.NE.AND P0, PT, RZ, UR9, PT ;  /* 0x00000009ff007c0c */ /* 0x004fe2000bf05270 */
[----:B---3--:R-:W-:-:S12]  /*0080*/  IMAD R5, R2, UR8, RZ ;  /* 0x0000000802057c24 */ /* 0x008fd8000f8e02ff */
[----:B------:R-:W-:Y:S05]  /*0090*/  @!P0 EXIT ;  /* 0x000000000000894d */ /* 0x000fea0003800000 */
[----:B------:R-:W0:Y:S01]  /*00a0*/  LDC.64 R2, c[0x0][0x388] ;  /* 0x0000e200ff027b82 */ /* 0x000e220000000a00 */
[----:B------:R-:W-:Y:S02]  /*00b0*/  USHF.R.S32.HI UR6, URZ, 0x1f, UR9 ;  /* 0x0000001fff067899 */ /* 0x000fe40008011409 */
[----:B------:R-:W-:Y:S01]  /*00c0*/  ISETP.LT.U32.AND P0, PT, RZ, UR9, PT ;  /* 0x00000009ff007c0c */ /* 0x000fe2000bf01070 */
[----:B------:R-:W-:-:S03]  /*00d0*/  IMAD R7, R7, UR9, RZ ;  /* 0x0000000907077c24 */ /* 0x000fc6000f8e02ff */
[----:B------:R-:W-:Y:S01]  /*00e0*/  IMAD.U32 R0, RZ, RZ, UR6 ;  /* 0x00000006ff007e24 */ /* 0x000fe2000f8e00ff */
[----:B------:R-:W1:Y:S04]  /*00f0*/  LDC.64 R14, c[0x0][0x380] ;  /* 0x0000e000ff0e7b82 */ /* 0x000e680000000a00 */
[----:B------:R-:W-:Y:S01]  /*0100*/  ISETP.GT.U32.AND.EX P0, PT, R0, RZ, PT, P0 ;  /* 0x000000ff0000720c */ /* 0x000fe20003f04100 */
[----:B------:R-:W-:Y:S01]  /*0110*/  IMAD.MOV.U32 R0, RZ, RZ, RZ ;  /* 0x000000ffff007224 */ /* 0x000fe200078e00ff */
[----:B0-----:R-:W-:Y:S01]  /*0120*/  IADD3 R7, P1, PT, R7, R2, RZ ;  /* 0x0000000207077210 */ /* 0x001fe20007f3e0ff */
[----:B------:R-:W-:-:S04]  /*0130*/  IMAD.MOV.U32 R2, RZ, RZ, RZ ;  /* 0x000000ffff027224 */ /* 0x000fc800078e00ff */
[----:B------:R-:W-:-:S06]  /*0140*/  IMAD.X R3, RZ, RZ, R3, P1 ;  /* 0x000000ffff037224 */ /* 0x000fcc00008e0603 */
[----:B------:R-:W-:-:S05]  /*0150*/  @!P0 IADD3 R10, P1, PT, R2, R7, RZ ;  /* 0x00000007020a8210 */ /* 0x000fca0007f3e0ff */
[----:B------:R-:W-:-:S05]  /*0160*/  @!P0 IMAD.X R11, R0, 0x1, R3, P1 ;  /* 0x00000001000b8824 */ /* 0x000fca00008e0603 */
[----:B------:R0:W2:Y:S01]  /*0170*/  @!P0 LDG.E.U8 R13, desc[UR4][R10.64] ;  /* 0x000000040a0d8981 */ /* 0x0000a2000c1e1100 */
[----:B-1----:R-:W-:-:S04]  /*0180*/  IADD3 R9, P1, PT, R5, R14, RZ ;  /* 0x0000000e05097210 */ /* 0x002fc80007f3e0ff */
[----:B------:R-:W-:Y:S01]  /*0190*/  LEA.HI.X.SX32 R5, R5, R15, 0x1, P1 ;  /* 0x0000000f05057211 */ /* 0x000fe200008f0eff */
[----:B------:R-:W-:Y:S01]  /*01a0*/  IMAD.U32 R15, RZ, RZ, UR6 ;  /* 0x00000006ff0f7e24 */ /* 0x000fe2000f8e00ff */
[----:B0-----:R-:W-:Y:S01]  /*01b0*/  @!P0 IADD3 R10, P1, PT, R2, R9, RZ ;  /* 0x00000009020a8210 */ /* 0x001fe20007f3e0ff */
[----:B------:R-:W-:-:S04]  /*01c0*/  @!P0 IMAD.MOV.U32 R2, RZ, RZ, 0x1 ;  /* 0x00000001ff028424 */ /* 0x000fc800078e00ff */
[----:B------:R-:W-:Y:S01]  /*01d0*/  @!P0 IMAD.X R11, R0, 0x1, R5, P1 ;  /* 0x00000001000b8824 */ /* 0x000fe200008e0605 */
[C---:B------:R-:W-:Y:S01]  /*01e0*/  IADD3 R4, P2, PT, -R2.reuse, UR9, RZ ;  /* 0x0000000902047c10 */ /* 0x040fe2000ff5e1ff */
[----:B------:R-:W-:Y:S01]  /*01f0*/  @!P0 IMAD.MOV.U32 R0, RZ, RZ, RZ ;  /* 0x000000ffff008224 */ /* 0x000fe200078e00ff */
[----:B------:R-:W-:Y:S02]  /*0200*/  ISETP.LT.U32.AND P1, PT, R2, UR9, PT ;  /* 0x0000000902007c0c */ /* 0x000fe4000bf21070 */
[----:B------:R-:W-:Y:S02]  /*0210*/  ISETP.LE.U32.AND P3, PT, R4, 0x3, PT ;  /* 0x000000030400780c */ /* 0x000fe40003f63070 */
[----:B------:R-:W-:Y:S02]  /*0220*/  ISETP.GT.U32.AND.EX P1, PT, R15, R0, PT, P1 ;  /* 0x000000000f00720c */ /* 0x000fe40003f24110 */
[----:B------:R-:W-:-:S04]  /*0230*/  IADD3.X R4, PT, PT, ~R0, UR6, RZ, P2, !PT ;  /* 0x0000000600047c10 */ /* 0x000fc800097fe5ff */
[----:B------:R-:W-:Y:S01]  /*0240*/  ISETP.LE.U32.OR.EX P1, PT, R4, RZ, !P1, P3 ;  /* 0x000000ff0400720c */ /* 0x000fe20004f23530 */
[----:B--2---:R0:W-:-:S12]  /*0250*/  @!P0 STG.E.U8 desc[UR4][R10.64], R13 ;  /* 0x0000000d0a008986 */ /* 0x0041d8000c101104 */
[----:B------:R-:W-:Y:S05]  /*0260*/  @P1 BRA `(.L_x_7) ;  /* 0x0000000000501947 */ /* 0x000fea0003800000 */
[----:B------:R-:W-:Y:S01]  /*0270*/  UIADD3 UR7, UP0, UPT, UR9, -0x3, URZ ;  /* 0xfffffffd09077890 */ /* 0x000fe2000ff1e0ff */
[----:B------:R-:W-:-:S03]  /*0280*/  PLOP3.LUT P0, PT, PT, PT, PT, 0x8, 0x80 ;  /* 0x000000000080781c */ /* 0x000fc60003f0e170 */
[----:B------:R-:W-:-:S12]  /*0290*/  UIADD3.X UR8, UPT, UPT, UR6, -0x1, URZ, UP0, !UPT ;  /* 0xffffffff06087890 */ /* 0x000fd800087fe4ff */
.L_x_8:
[----:B0-----:R-:W-:-:S05]  /*02a0*/  IADD3 R10, P1, PT, R2, R7, RZ ;  /* 0x00000007020a7210 */ /* 0x001fca0007f3e0ff */
[----:B------:R-:W-:-:S05]  /*02b0*/  IMAD.X R11, R0, 0x1, R3, P1 ;  /* 0x00000001000b7824 */ /* 0x000fca00008e0603 */
[----:B-1----:R-:W2:Y:S01]  /*02c0*/  LDG.E.U8 R15, desc[UR4][R10.64] ;  /* 0x000000040a0f7981 */ /* 0x002ea2000c1e1100 */
[----:B------:R-:W-:-:S05]  /*02d0*/  IADD3 R12, P1, PT, R2, R9, RZ ;  /* 0x00000009020c7210 */ /* 0x000fca0007f3e0ff */
[----:B------:R-:W-:-:S05]  /*02e0*/  IMAD.X R13, R0, 0x1, R5, P1 ;  /* 0x00000001000d7824 */ /* 0x000fca00008e0605 */
[----:B--2---:R1:W-:Y:S04]  /*02f0*/  STG.E.U8 desc[UR4][R12.64], R15 ;  /* 0x0000000f0c007986 */ /* 0x0043e8000c101104 */
[----:B------:R-:W2:Y:S04]  /*0300*/  LDG.E.U8 R17, desc[UR4][R10.64+0x1] ;  /* 0x000001040a117981 */ /* 0x000ea8000c1e1100 */
[----:B--2---:R1:W-:Y:S04]  /*0310*/  STG.E.U8 desc[UR4][R12.64+0x1], R17 ;  /* 0x000001110c007986 */ /* 0x0043e8000c101104 */
[----:B------:R-:W2:Y:S01]  /*0320*/  LDG.E.U8 R19, desc[UR4][R10.64+0x2] ;  /* 0x000002040a137981 */ /* 0x000ea2000c1e1100 */
[----:B------:R-:W-:-:S04]  /*0330*/  IADD3 R2, P2, PT, R2, 0x4, RZ ;  /* 0x0000000402027810 */ /* 0x000fc80007f5e0ff */
[----:B------:R-:W-:Y:S01]  /*0340*/  ISETP.GE.U32.AND P1, PT, R2, UR7, PT ;  /* 0x0000000702007c0c */ /* 0x000fe2000bf26070 */
[----:B------:R-:W-:-:S05]  /*0350*/  IMAD.X R0, RZ, RZ, R0, P2 ;  /* 0x000000ffff007224 */ /* 0x000fca00010e0600 */
[----:B------:R-:W-:Y:S01]  /*0360*/  ISETP.GE.U32.AND.EX P1, PT, R0, UR8, PT, P1 ;  /* 0x0000000800007c0c */ /* 0x000fe2000bf26110 */
[----:B--2---:R1:W-:Y:S04]  /*0370*/  STG.E.U8 desc[UR4][R12.64+0x2], R19 ;  /* 0x000002130c007986 */ /* 0x0043e8000c101104 */
[----:B------:R-:W2:Y:S04]  /*0380*/  LDG.E.U8 R21, desc[UR4][R10.64+0x3] ;  /* 0x000003040a157981 */ /* 0x000ea8000c1e1100 */
[----:B--2---:R1:W-:Y:S04]  /*0390*/  STG.E.U8 desc[UR4][R12.64+0x3], R21 ;  /* 0x000003150c007986 */ /* 0x0043e8000c101104 */
[----:B------:R-:W-:Y:S05]  /*03a0*/  @!P1 BRA `(.L_x_8) ;  /* 0xfffffffc00bc9947 */ /* 0x000fea000383ffff */
.L_x_7:
[----:B0-----:R-:W-:Y:S01]  /*03b0*/  IMAD.U32 R11, RZ, RZ, UR6 ;  /* 0x00000006ff0b7e24 */ /* 0x001fe2000f8e00ff */
[C---:B------:R-:W-:Y:S02]  /*03c0*/  ISETP.LT.U32.AND P1, PT, R2.reuse, UR9, PT ;  /* 0x0000000902007c0c */ /* 0x040fe4000bf21070 */
[----:B------:R-:W-:Y:S02]  /*03d0*/  IADD3 R4, P2, PT, -R2, UR9, RZ ;  /* 0x0000000902047c10 */ /* 0x000fe4000ff5e1ff */
[----:B------:R-:W-:Y:S02]  /*03e0*/  ISETP.GT.U32.AND.EX P3, PT, R11, R0, PT, P1 ;  /* 0x000000000b00720c */ /* 0x000fe40003f64110 */
[----:B------:R-:W-:Y:S02]  /*03f0*/  ISETP.LE.U32.AND P1, PT, R4, 0x1, PT ;  /* 0x000000010400780c */ /* 0x000fe40003f23070 */
[----:B------:R-:W-:-:S04]  /*0400*/  IADD3.X R4, PT, PT, ~R0, UR6, RZ, P2, !PT ;  /* 0x0000000600047c10 */ /* 0x000fc800097fe5ff */
[----:B------:R-:W-:-:S13]  /*0410*/  ISETP.LE.U32.OR.EX P1, PT, R4, RZ, !P3, P1 ;  /* 0x000000ff0400720c */ /* 0x000fda0005f23510 */
[----:B------:R-:W-:-:S05]  /*0420*/  @!P1 IADD3 R10, P2, PT, R2, R7, RZ ;  /* 0x00000007020a9210 */ /* 0x000fca0007f5e0ff */
[----:B------:R-:W-:-:S05]  /*0430*/  @!P1 IMAD.X R11, R0, 0x1, R3, P2 ;  /* 0x00000001000b9824 */ /* 0x000fca00010e0603 */
[----:B-1----:R-:W2:Y:S01]  /*0440*/  @!P1 LDG.E.U8 R15, desc[UR4][R10.64] ;  /* 0x000000040a0f9981 */ /* 0x002ea2000c1e1100 */
[----:B------:R-:W-:-:S05]  /*0450*/  @!P1 IADD3 R12, P2, PT, R2, R9, RZ ;  /* 0x00000009020c9210 */ /* 0x000fca0007f5e0ff */
[----:B------:R-:W-:Y:S01]  /*0460*/  @!P1 IMAD.X R13, R0, 0x1, R5, P2 ;  /* 0x00000001000d9824 */ /* 0x000fe200010e0605 */
[----:B------:R-:W-:Y:S02]  /*0470*/  @!P1 IADD3 R2, P3, PT, R2, 0x2, RZ ;  /* 0x0000000202029810 */ /* 0x000fe40007f7e0ff */
[----:B------:R-:W-:Y:S02]  /*0480*/  @!P1 PLOP3.LUT P0, PT, PT, PT, PT, 0x8, 0x80 ;  /* 0x000000000080981c */ /* 0x000fe40003f0e170 */
[----:B------:R-:W-:Y:S01]  /*0490*/  ISETP.LT.U32.AND P2, PT, R2, UR9, PT ;  /* 0x0000000902007c0c */ /* 0x000fe2000bf41070 */
[----:B------:R-:W-:Y:S01]  /*04a0*/  @!P1 IMAD.X R0, RZ, RZ, R0, P3 ;  /* 0x000000ffff009224 */ /* 0x000fe200018e0600 */
[----:B--2---:R0:W-:Y:S04]  /*04b0*/  @!P1 STG.E.U8 desc[UR4][R12.64], R15 ;  /* 0x0000000f0c009986 */ /* 0x0041e8000c101104 */
[----:B------:R-:W2:Y:S01]  /*04c0*/  @!P1 LDG.E.U8 R17, desc[UR4][R10.64+0x1] ;  /* 0x000001040a119981 */ /* 0x000ea2000c1e1100 */
[----:B------:R-:W-:-:S03]  /*04d0*/  ISETP.LT.U32.OR.EX P0, PT, R0, UR6, P0, P2 ;  /* 0x0000000600007c0c */ /* 0x000fc60008701520 */
[----:B--2---:R0:W-:Y:S10]  /*04e0*/  @!P1 STG.E.U8 desc[UR4][R12.64+0x1], R17 ;  /* 0x000001110c009986 */ /* 0x0041f4000c101104 */
[----:B------:R-:W-:Y:S05]  /*04f0*/  @!P0 EXIT ;  /* 0x000000000000894d */ /* 0x000fea0003800000 */
[----:B------:R-:W-:-:S05]  /*0500*/  IADD3 R6, P0, PT, R2, R7, RZ ;  /* 0x0000000702067210 */ /* 0x000fca0007f1e0ff */
[----:B------:R-:W-:-:S06]  /*0510*/  IMAD.X R7, R0, 0x1, R3, P0 ;  /* 0x0000000100077824 */ /* 0x000fcc00000e0603 */
[----:B------:R-:W2:Y:S01]  /*0520*/  LDG.E.U8 R7, desc[UR4][R6.64] ;  /* 0x0000000406077981 */ /* 0x000ea2000c1e1100 */
[----:B------:R-:W-:-:S05]  /*0530*/  IADD3 R2, P0, PT, R2, R9, RZ ;  /* 0x0000000902027210 */ /* 0x000fca0007f1e0ff */
[----:B------:R-:W-:-:S05]  /*0540*/  IMAD.X R3, R0, 0x1, R5, P0 ;  /* 0x0000000100037824 */ /* 0x000fca00000e0605 */
[----:B--2---:R-:W-:Y:S01]  /*0550*/  STG.E.U8 desc[UR4][R2.64], R7 ;  /* 0x0000000702007986 */ /* 0x004fe2000c101104 */
[----:B------:R-:W-:Y:S05]  /*0560*/  EXIT ;  /* 0x000000000000794d */ /* 0x000fea0003800000 */
.L_x_9:
        /* <DEDUP_REMOVED lines=9> */
.L_x_11:


//--------------------- .nv.shared.reserved.0     --------------------------
	.section	.nv.shared.reserved.0,"aw",@nobits
	.weak		__nv_reservedSMEM_offset_0_alias
	.size		__nv_reservedSMEM_offset_0_alias, 0, 64
	.other		__nv_reservedSMEM_offset_0_alias,@"STO_CUDA_RESERVED_SHARED STV_DEFAULT"
__nv_reservedSMEM_offset_0_alias:
	.zero		0
	.zero		64


//--------------------- .nv.constant0._Z18transformIdxKernelPiPKiS1_i --------------------------
	.section	.nv.constant0._Z18transformIdxKernelPiPKiS1_i,"a",@progbits
	.sectionflags	@""
	.align	4
.nv.constant0._Z18transformIdxKernelPiPKiS1_i:
	.zero		924


//--------------------- .nv.constant0._Z13scatterKernelPcPKcPKiii --------------------------
	.section	.nv.constant0._Z13scatterKernelPcPKcPKiii,"a",@progbits
	.sectionflags	@""
	.align	4
.nv.constant0._Z13scatterKernelPcPKcPKiii:
	.zero		928


//--------------------- SYMBOLS --------------------------

	.type		.nv.reservedSmem.offset0,@object
	.size		.nv.reservedSmem.offset0,0x4
